	.headerflags	@"EF_CUDA_TEXMODE_UNIFIED EF_CUDA_64BIT_ADDRESS EF_CUDA_ACCELERATORS EF_CUDA_SM90 EF_CUDA_VIRTUAL_SM(EF_CUDA_SM90)"
	.elftype	@"ET_EXEC"


//--------------------- .nv.info                  --------------------------
	.section	.nv.info,"",@"SHT_CUDA_INFO"
	.align	4


	//----- nvinfo : EIATTR_REGCOUNT
	.align		4
        /*0000*/ 	.byte	0x04, 0x2f
        /*0002*/ 	.short	(.L_3 - .L_2)
	.align		4
.L_2:
        /*0004*/ 	.word	index@(triton_poi_fused_div_2)
        /*0008*/ 	.word	0x00000013


	//----- nvinfo : EIATTR_MIN_STACK_SIZE
	.align		4
.L_3:
        /*000c*/ 	.byte	0x04, 0x12
        /*000e*/ 	.short	(.L_5 - .L_4)
	.align		4
.L_4:
        /*0010*/ 	.word	index@(triton_poi_fused_div_2)
        /*0014*/ 	.word	0x00000000


	//----- nvinfo : EIATTR_FRAME_SIZE
	.align		4
.L_5:
        /*0018*/ 	.byte	0x04, 0x11
        /*001a*/ 	.short	(.L_7 - .L_6)
	.align		4
.L_6:
        /*001c*/ 	.word	index@(triton_poi_fused_div_2)
        /*0020*/ 	.word	0x00000000


	//----- nvinfo : EIATTR_MIN_STACK_SIZE
	.align		4
.L_7:
        /*0024*/ 	.byte	0x04, 0x12
        /*0026*/ 	.short	(.L_9 - .L_8)
	.align		4
.L_8:
        /*0028*/ 	.word	index@(triton_poi_fused_div_2)
        /*002c*/ 	.word	0x00000000
.L_9:


//--------------------- .nv.info.triton_poi_fused_div_2 --------------------------
	.section	.nv.info.triton_poi_fused_div_2,"",@"SHT_CUDA_INFO"
	.sectionflags	@""
	.align	4


	//----- nvinfo : EIATTR_CUDA_API_VERSION
	.align		4
        /*0000*/ 	.byte	0x04, 0x37
        /*0002*/ 	.short	(.L_11 - .L_10)
.L_10:
        /*0004*/ 	.word	0x0000007c


	//----- nvinfo : EIATTR_KPARAM_INFO
	.align		4
.L_11:
        /*0008*/ 	.byte	0x04, 0x17
        /*000a*/ 	.short	(.L_13 - .L_12)
.L_12:
        /*000c*/ 	.word	0x00000000
        /*0010*/ 	.short	0x0002
        /*0012*/ 	.short	0x0010
        /*0014*/ 	.byte	0x00, 0xf0, 0x11, 0x00


	//----- nvinfo : EIATTR_KPARAM_INFO
	.align		4
.L_13:
        /*0018*/ 	.byte	0x04, 0x17
        /*001a*/ 	.short	(.L_15 - .L_14)
.L_14:
        /*001c*/ 	.word	0x00000000
        /*0020*/ 	.short	0x0001
        /*0022*/ 	.short	0x0008
        /*0024*/ 	.byte	0x00, 0xf4, 0x21, 0x00


	//----- nvinfo : EIATTR_KPARAM_INFO
	.align		4
.L_15:
        /*0028*/ 	.byte	0x04, 0x17
        /*002a*/ 	.short	(.L_17 - .L_16)
.L_16:
        /*002c*/ 	.word	0x00000000
        /*0030*/ 	.short	0x0000
        /*0032*/ 	.short	0x0000
        /*0034*/ 	.byte	0x00, 0xf4, 0x21, 0x00


	//----- nvinfo : EIATTR_SPARSE_MMA_MASK
	.align		4
.L_17:
        /*0038*/ 	.byte	0x03, 0x50
        /*003a*/ 	.short	0x0000


	//----- nvinfo : EIATTR_MAXREG_COUNT
	.align		4
        /*003c*/ 	.byte	0x03, 0x1b
        /*003e*/ 	.short	0x00ff


	//----- nvinfo : EIATTR_EXIT_INSTR_OFFSETS
	.align		4
        /*0040*/ 	.byte	0x04, 0x1c
        /*0042*/ 	.short	(.L_19 - .L_18)


	//   ....[0]....
.L_18:
        /*0044*/ 	.word	0x00000330


	//   ....[1]....
        /*0048*/ 	.word	0x00000350


	//----- nvinfo : EIATTR_REQNTID
	.align		4
.L_19:
        /*004c*/ 	.byte	0x04, 0x10
        /*004e*/ 	.short	(.L_21 - .L_20)
.L_20:
        /*0050*/ 	.word	0x00000080
        /*0054*/ 	.word	0x00000001
        /*0058*/ 	.word	0x00000001


	//----- nvinfo : EIATTR_CBANK_PARAM_SIZE
	.align		4
.L_21:
        /*005c*/ 	.byte	0x03, 0x19
        /*005e*/ 	.short	0x0014


	//----- nvinfo : EIATTR_PARAM_CBANK
	.align		4
        /*0060*/ 	.byte	0x04, 0x0a
        /*0062*/ 	.short	(.L_23 - .L_22)
	.align		4
.L_22:
        /*0064*/ 	.word	index@(.nv.constant0.triton_poi_fused_div_2)
        /*0068*/ 	.short	0x0210
        /*006a*/ 	.short	0x0014


	//----- nvinfo : EIATTR_SW_WAR
	.align		4
.L_23:
        /*006c*/ 	.byte	0x04, 0x36
        /*006e*/ 	.short	(.L_25 - .L_24)
.L_24:
        /*0070*/ 	.word	0x00000008
.L_25:


//--------------------- .nv.callgraph             --------------------------
	.section	.nv.callgraph,"",@"SHT_CUDA_CALLGRAPH"
	.align	4
	.sectionentsize	8
	.align		4
        /*0000*/ 	.word	0x00000000
	.align		4
        /*0004*/ 	.word	0xffffffff
	.align		4
        /*0008*/ 	.word	0x00000000
	.align		4
        /*000c*/ 	.word	0xfffffffe
	.align		4
        /*0010*/ 	.word	0x00000000
	.align		4
        /*0014*/ 	.word	0xfffffffd
	.align		4
        /*0018*/ 	.word	0x00000000
	.align		4
        /*001c*/ 	.word	0xfffffffc


//--------------------- .nv.constant4             --------------------------
	.section	.nv.constant4,"a",@progbits
	.align	8
	.align		8
.nv.constant4:
        /*0000*/ 	.dword	_$_str
	.align		8
        /*0008*/ 	.dword	_$_str_$_2


//--------------------- .text.triton_poi_fused_div_2 --------------------------
	.section	.text.triton_poi_fused_div_2,"ax",@progbits
	.align	128
        .global         triton_poi_fused_div_2
        .type           triton_poi_fused_div_2,@function
        .size           triton_poi_fused_div_2,(.L_x_1 - triton_poi_fused_div_2)
        .other          triton_poi_fused_div_2,@"STO_CUDA_ENTRY STV_DEFAULT"
triton_poi_fused_div_2:
.text.triton_poi_fused_div_2:
[----:B------:R-:W0:Y:S02]  /*0000*/  LDC R1, c[0x0][0x28] ;  /* 0x00000a00ff017b82 */ /* 0x000e240000000800 */
[----:B------:R-:W1:Y:S01]  /*0010*/  S2R R5, SR_TID.X ;  /* 0x0000000000057919 */ /* 0x000e620000002100 */
[----:B------:R-:W2:Y:S01]  /*0020*/  LDC.64 R2, c[0x0][0x210] ;  /* 0x00008400ff027b82 */ /* 0x000ea20000000a00 */
[----:B------:R-:W-:Y:S01]  /*0030*/  ULDC.64 UR4, c[0x0][0x208] ;  /* 0x0000820000047ab9 */ /* 0x000fe20000000a00 */
[----:B------:R-:W3:Y:S01]  /*0040*/  S2R R0, SR_CTAID.X ;  /* 0x0000000000007919 */ /* 0x000ee20000002500 */
[----:B-1----:R-:W-:Y:S02]  /*0050*/  LOP3.LUT R5, R5, 0x7f, RZ, 0xc0, !PT ;  /* 0x0000007f05057812 */ /* 0x002fe400078ec0ff */
[----:B---3--:R-:W-:Y:S02]  /*0060*/  SHF.R.S32.HI R4, RZ, 0x18, R0 ;  /* 0x00000018ff047819 */ /* 0x008fe40000011400 */
[----:B------:R-:W-:Y:S02]  /*0070*/  LEA R5, R0, R5, 0x7 ;  /* 0x0000000500057211 */ /* 0x000fe400078e38ff */
[----:B------:R-:W-:-:S02]  /*0080*/  SGXT R0, R4, 0x1 ;  /* 0x000000010400781a */ /* 0x000fc40000000200 */
[----:B------:R-:W-:Y:S02]  /*0090*/  ISETP.GE.AND P0, PT, R5, 0x100, PT ;  /* 0x000001000500780c */ /* 0x000fe40003f06270 */
[CC--:B------:R-:W-:Y:S02]  /*00a0*/  LEA.HI R4, R0.reuse, R5.reuse, RZ, 0x4 ;  /* 0x0000000500047211 */ /* 0x0c0fe400078f20ff */
[----:B------:R-:W-:Y:S02]  /*00b0*/  LEA.HI R0, R0, R5, RZ, 0x6 ;  /* 0x0000000500007211 */ /* 0x000fe400078f30ff */
[----:B------:R-:W-:Y:S02]  /*00c0*/  LOP3.LUT R4, R4, 0xfffffff0, RZ, 0xc0, !PT ;  /* 0xfffffff004047812 */ /* 0x000fe400078ec0ff */
[----:B------:R-:W-:-:S04]  /*00d0*/  LOP3.LUT R0, R0, 0xffffffc0, RZ, 0xc0, !PT ;  /* 0xffffffc000007812 */ /* 0x000fc800078ec0ff */
[----:B------:R-:W-:Y:S01]  /*00e0*/  IADD3 R11, R0, R5, -R4 ;  /* 0x00000005000b7210 */ /* 0x000fe20007ffe804 */
[----:B------:R-:W-:Y:S01]  /*00f0*/  IMAD.MOV.U32 R4, RZ, RZ, RZ ;  /* 0x000000ffff047224 */ /* 0x000fe200078e00ff */
[----:B------:R-:W-:Y:S02]  /*0100*/  HFMA2.MMA R0, -RZ, RZ, 0, 0 ;  /* 0x00000000ff007435 */ /* 0x000fe400000001ff */
[----:B------:R-:W-:Y:S01]  /*0110*/  IADD3 R9, R11, 0x10, RZ ;  /* 0x000000100b097810 */ /* 0x000fe20007ffe0ff */
[C---:B------:R-:W-:Y:S02]  /*0120*/  VIADD R13, R11.reuse, 0x20 ;  /* 0x000000200b0d7836 */ /* 0x040fe40000000000 */
[----:B--2---:R-:W-:-:S04]  /*0130*/  IMAD.WIDE R6, R11, 0x4, R2 ;  /* 0x000000040b067825 */ /* 0x004fc800078e0202 */
[----:B------:R-:W-:Y:S01]  /*0140*/  IMAD.WIDE R8, R9, 0x4, R2 ;  /* 0x0000000409087825 */ /* 0x000fe200078e0202 */
[----:B------:R-:W-:Y:S01]  /*0150*/  MOV R14, RZ ;  /* 0x000000ff000e7202 */ /* 0x000fe20000000f00 */
[----:B------:R-:W-:Y:S01]  /*0160*/  HFMA2.MMA R16, -RZ, RZ, 0, 0 ;  /* 0x00000000ff107435 */ /* 0x000fe200000001ff */
[----:B------:R-:W2:Y:S01]  /*0170*/  @!P0 LDG.E.EL R0, desc[UR4][R6.64] ;  /* 0x0000000406008981 */ /* 0x000ea2000c2e1900 */
[----:B------:R-:W-:-:S03]  /*0180*/  VIADD R15, R11, 0x30 ;  /* 0x000000300b0f7836 */ /* 0x000fc60000000000 */
[----:B------:R-:W3:Y:S01]  /*0190*/  @!P0 LDG.E.EL R4, desc[UR4][R8.64] ;  /* 0x0000000408048981 */ /* 0x000ee2000c2e1900 */
[----:B------:R-:W-:-:S04]  /*01a0*/  IMAD.WIDE R10, R13, 0x4, R2 ;  /* 0x000000040d0a7825 */ /* 0x000fc800078e0202 */
[--C-:B------:R-:W-:Y:S01]  /*01b0*/  IMAD.WIDE R12, R15, 0x4, R2.reuse ;  /* 0x000000040f0c7825 */ /* 0x100fe200078e0202 */
[----:B------:R-:W4:Y:S04]  /*01c0*/  @!P0 LDG.E.EL R14, desc[UR4][R10.64] ;  /* 0x000000040a0e8981 */ /* 0x000f28000c2e1900 */
[----:B------:R-:W5:Y:S01]  /*01d0*/  @!P0 LDG.E.EL R16, desc[UR4][R12.64] ;  /* 0x000000040c108981 */ /* 0x000f62000c2e1900 */
[----:B------:R-:W-:Y:S02]  /*01e0*/  IMAD.MOV.U32 R15, RZ, RZ, RZ ;  /* 0x000000ffff0f7224 */ /* 0x000fe400078e00ff */
[----:B------:R-:W-:-:S05]  /*01f0*/  IMAD.WIDE R2, R5, 0x4, R2 ;  /* 0x0000000405027825 */ /* 0x000fca00078e0202 */
[----:B------:R1:W5:Y:S02]  /*0200*/  @!P0 LDG.E R15, desc[UR4][R2.64] ;  /* 0x00000004020f8981 */ /* 0x000364000c1e1900 */
[----:B-1----:R-:W1:Y:S02]  /*0210*/  LDC.64 R2, c[0x0][0x218] ;  /* 0x00008600ff027b82 */ /* 0x002e640000000a00 */
[----:B-1----:R-:W-:-:S04]  /*0220*/  IMAD.WIDE R2, R5, 0x4, R2 ;  /* 0x0000000405027825 */ /* 0x002fc800078e0202 */
[----:B---3--:R-:W-:-:S04]  /*0230*/  FMUL R9, R4, R4 ;  /* 0x0000000404097220 */ /* 0x008fc80000400000 */
[----:B--2---:R-:W-:-:S04]  /*0240*/  FFMA R9, R0, R0, R9 ;  /* 0x0000000000097223 */ /* 0x004fc80000000009 */
[----:B----4-:R-:W-:-:S04]  /*0250*/  FFMA R9, R14, R14, R9 ;  /* 0x0000000e0e097223 */ /* 0x010fc80000000009 */
[----:B-----5:R-:W-:-:S04]  /*0260*/  FFMA R9, R16, R16, R9 ;  /* 0x0000001010097223 */ /* 0x020fc80000000009 */
[----:B------:R-:W1:Y:S02]  /*0270*/  MUFU.SQRT R0, R9 ;  /* 0x0000000900007308 */ /* 0x000e640000002000 */
[C---:B-1----:R-:W-:Y:S02]  /*0280*/  FSETP.GT.AND P1, PT, R0.reuse, 9.9999999600419720025e-13, PT ;  /* 0x2b8cbccc0000780b */ /* 0x042fe40003f24000 */
[----:B------:R-:W-:-:S11]  /*0290*/  FSETP.NAN.AND P2, PT, R0, R0, PT ;  /* 0x000000000000720b */ /* 0x000fd60003f48000 */
[----:B------:R-:W-:-:S04]  /*02a0*/  @!P1 FSEL R0, R0, 9.9999999600419720025e-13, P2 ;  /* 0x2b8cbccc00009808 */ /* 0x000fc80001000000 */
[C---:B------:R-:W-:Y:S02]  /*02b0*/  FSETP.GT.AND P1, PT, R0.reuse, 8.50705917302346158658e+37, PT ;  /* 0x7e8000000000780b */ /* 0x040fe40003f24000 */
[----:B------:R-:W-:-:S11]  /*02c0*/  FSETP.GEU.AND P2, PT, R0, 1.175494350822287508e-38, PT ;  /* 0x008000000000780b */ /* 0x000fd60003f4e000 */
[----:B------:R-:W-:-:S04]  /*02d0*/  @P1 FMUL R0, R0, 0.25 ;  /* 0x3e80000000001820 */ /* 0x000fc80000400000 */
[----:B------:R-:W-:-:S06]  /*02e0*/  @!P2 FMUL R0, R0, 16777216 ;  /* 0x4b8000000000a820 */ /* 0x000fcc0000400000 */
[----:B------:R-:W1:Y:S01]  /*02f0*/  MUFU.RCP R0, R0 ;  /* 0x0000000000007308 */ /* 0x000e620000001000 */
[----:B------:R-:W-:-:S04]  /*0300*/  @P1 FMUL R15, R15, 0.25 ;  /* 0x3e8000000f0f1820 */ /* 0x000fc80000400000 */
[----:B------:R-:W-:-:S04]  /*0310*/  @!P2 FMUL R15, R15, 16777216 ;  /* 0x4b8000000f0fa820 */ /* 0x000fc80000400000 */
[----:B-1----:R-:W-:Y:S01]  /*0320*/  FMUL R15, R0, R15 ;  /* 0x0000000f000f7220 */ /* 0x002fe20000400000 */
[----:B------:R-:W-:Y:S06]  /*0330*/  @P0 EXIT ;  /* 0x000000000000094d */ /* 0x000fec0003800000 */
[----:B------:R-:W-:Y:S01]  /*0340*/  STG.E desc[UR4][R2.64], R15 ;  /* 0x0000000f02007986 */ /* 0x000fe2000c101904 */
[----:B------:R-:W-:Y:S05]  /*0350*/  EXIT ;  /* 0x000000000000794d */ /* 0x000fea0003800000 */
.L_x_0:
[----:B------:R-:W-:-:S00]  /*0360*/  BRA `(.L_x_0) ;  /* 0xfffffffc00fc7947 */ /* 0x000fc0000383ffff */
[----:B------:R-:W-:-:S00]  /*0370*/  NOP ;  /* 0x0000000000007918 */ /* 0x000fc00000000000 */
        /* <DEDUP_REMOVED lines=8> */
.L_x_1:


//--------------------- .nv.global.init           --------------------------
	.section	.nv.global.init,"aw",@progbits
.nv.global.init:
	.type		_$_str,@object
	.size		_$_str,(_$_str_$_2 - _$_str)
_$_str:
        /*0000*/ 	.byte	0x5f, 0x5f, 0x43, 0x55, 0x44, 0x41, 0x5f, 0x46, 0x54, 0x5a, 0x00
	.type		_$_str_$_2,@object
	.size		_$_str_$_2,(.L_1 - _$_str_$_2)
_$_str_$_2:
        /*000b*/ 	.byte	0x5f, 0x5f, 0x43, 0x55, 0x44, 0x41, 0x5f, 0x50, 0x52, 0x45, 0x43, 0x5f, 0x53, 0x51, 0x52, 0x54
        /*001b*/ 	.byte	0x00
.L_1:


//--------------------- .nv.constant0.triton_poi_fused_div_2 --------------------------
	.section	.nv.constant0.triton_poi_fused_div_2,"a",@progbits
	.sectionflags	@""
	.align	4
.nv.constant0.triton_poi_fused_div_2:
	.zero		548
